//
// Generated by NVIDIA NVVM Compiler
//
// Compiler Build ID: CL-36424714
// Cuda compilation tools, release 13.0, V13.0.88
// Based on NVVM 20.0.0
//

.version 9.0
.target sm_100
.address_size 64

	// .globl	_Z5pow1DPfS_S_S_

.visible .entry _Z5pow1DPfS_S_S_(
	.param .u64 .ptr .align 1 _Z5pow1DPfS_S_S__param_0,
	.param .u64 .ptr .align 1 _Z5pow1DPfS_S_S__param_1,
	.param .u64 .ptr .align 1 _Z5pow1DPfS_S_S__param_2,
	.param .u64 .ptr .align 1 _Z5pow1DPfS_S_S__param_3
)
{
	.reg .pred 	%p<23>;
	.reg .b32 	%r<19>;
	.reg .b32 	%f<80>;
	.reg .b64 	%rd<13>;

	ld.param.u64 	%rd1, [_Z5pow1DPfS_S_S__param_0];
	ld.param.u64 	%rd2, [_Z5pow1DPfS_S_S__param_1];
	ld.param.u64 	%rd3, [_Z5pow1DPfS_S_S__param_2];
	ld.param.u64 	%rd4, [_Z5pow1DPfS_S_S__param_3];
	cvta.to.global.u64 	%rd5, %rd4;
	mov.u32 	%r2, %ctaid.x;
	mov.u32 	%r3, %ntid.x;
	mov.u32 	%r4, %tid.x;
	mad.lo.s32 	%r1, %r2, %r3, %r4;
	cvt.rn.f32.s32 	%f11, %r1;
	ld.global.f32 	%f12, [%rd5];
	setp.leu.f32 	%p1, %f12, %f11;
	mov.f32 	%f79, 0f3F800000;
	@%p1 bra 	$L__BB0_10;
	cvta.to.global.u64 	%rd6, %rd1;
	cvta.to.global.u64 	%rd7, %rd2;
	mul.wide.s32 	%rd8, %r1, 4;
	add.s64 	%rd9, %rd6, %rd8;
	ld.global.f32 	%f1, [%rd9];
	ld.global.f32 	%f14, [%rd7];
	mul.f32 	%f15, %f14, 0f3F000000;
	cvt.rzi.f32.f32 	%f16, %f15;
	add.f32 	%f17, %f16, %f16;
	sub.f32 	%f18, %f14, %f17;
	abs.f32 	%f3, %f18;
	abs.f32 	%f4, %f1;
	setp.lt.f32 	%p2, %f4, 0f00800000;
	mul.f32 	%f19, %f4, 0f4B800000;
	selp.f32 	%f20, %f19, %f4, %p2;
	selp.f32 	%f21, 0fC1C00000, 0f00000000, %p2;
	mov.b32 	%r5, %f20;
	add.s32 	%r6, %r5, -1060439283;
	and.b32  	%r7, %r6, -8388608;
	sub.s32 	%r8, %r5, %r7;
	mov.b32 	%f22, %r8;
	cvt.rn.f32.s32 	%f23, %r7;
	fma.rn.f32 	%f24, %f23, 0f34000000, %f21;
	add.f32 	%f25, %f22, 0fBF800000;
	add.f32 	%f26, %f22, 0f3F800000;
	rcp.approx.ftz.f32 	%f27, %f26;
	add.f32 	%f28, %f25, %f25;
	mul.f32 	%f29, %f28, %f27;
	mul.f32 	%f30, %f29, %f29;
	sub.f32 	%f31, %f25, %f29;
	add.f32 	%f32, %f31, %f31;
	neg.f32 	%f33, %f29;
	fma.rn.f32 	%f34, %f33, %f25, %f32;
	mul.rn.f32 	%f35, %f27, %f34;
	fma.rn.f32 	%f36, %f30, 0f3A2C32E4, 0f3B52E7DB;
	fma.rn.f32 	%f37, %f36, %f30, 0f3C93BB73;
	fma.rn.f32 	%f38, %f37, %f30, 0f3DF6384F;
	mul.rn.f32 	%f39, %f38, %f30;
	fma.rn.f32 	%f40, %f29, 0f3FB8AA3B, %f24;
	sub.f32 	%f41, %f24, %f40;
	fma.rn.f32 	%f42, %f29, 0f3FB8AA3B, %f41;
	fma.rn.f32 	%f43, %f35, 0f3FB8AA3B, %f42;
	fma.rn.f32 	%f44, %f29, 0f32A55E34, %f43;
	mul.f32 	%f45, %f39, 0f40400000;
	fma.rn.f32 	%f46, %f45, %f35, %f44;
	fma.rn.f32 	%f47, %f39, %f29, %f46;
	add.rn.f32 	%f48, %f40, %f47;
	neg.f32 	%f49, %f40;
	add.rn.f32 	%f50, %f48, %f49;
	neg.f32 	%f51, %f50;
	add.rn.f32 	%f52, %f47, %f51;
	mul.rn.f32 	%f53, %f48, %f14;
	neg.f32 	%f54, %f53;
	fma.rn.f32 	%f55, %f48, %f14, %f54;
	fma.rn.f32 	%f56, %f52, %f14, %f55;
	cvt.rni.f32.f32 	%f57, %f53;
	sub.f32 	%f58, %f53, %f57;
	add.f32 	%f59, %f58, %f56;
	fma.rn.f32 	%f60, %f59, 0f391FCB8E, 0f3AAF85ED;
	fma.rn.f32 	%f61, %f60, %f59, 0f3C1D9856;
	fma.rn.f32 	%f62, %f61, %f59, 0f3D6357BB;
	fma.rn.f32 	%f63, %f62, %f59, 0f3E75FDEC;
	fma.rn.f32 	%f64, %f63, %f59, 0f3F317218;
	fma.rn.f32 	%f65, %f64, %f59, 0f3F800000;
	cvt.rzi.s32.f32 	%r9, %f57;
	setp.gt.f32 	%p3, %f57, 0f00000000;
	selp.b32 	%r10, 0, -2097152000, %p3;
	add.s32 	%r11, %r10, 2130706432;
	mov.b32 	%f66, %r11;
	mul.f32 	%f67, %f65, %f66;
	shl.b32 	%r12, %r9, 23;
	sub.s32 	%r13, %r12, %r10;
	mov.b32 	%f68, %r13;
	mul.f32 	%f69, %f67, %f68;
	abs.f32 	%f70, %f53;
	setp.gt.f32 	%p4, %f70, 0f43180000;
	setp.lt.f32 	%p5, %f53, 0f00000000;
	selp.f32 	%f71, 0f00000000, 0f7F800000, %p5;
	selp.f32 	%f5, %f71, %f69, %p4;
	setp.eq.f32 	%p6, %f1, 0f3F800000;
	setp.eq.f32 	%p7, %f14, 0f00000000;
	or.pred  	%p8, %p6, %p7;
	@%p8 bra 	$L__BB0_9;
	setp.num.f32 	%p9, %f4, %f4;
	abs.f32 	%f72, %f14;
	setp.num.f32 	%p10, %f72, %f72;
	and.pred  	%p11, %p9, %p10;
	@%p11 bra 	$L__BB0_4;
	add.rn.f32 	%f79, %f1, %f14;
	bra.uni 	$L__BB0_9;
$L__BB0_4:
	setp.neu.f32 	%p12, %f1, 0f00000000;
	setp.neu.f32 	%p13, %f4, 0f7F800000;
	and.pred  	%p14, %p12, %p13;
	@%p14 bra 	$L__BB0_6;
	setp.neu.f32 	%p21, %f3, 0f3F800000;
	add.f32 	%f77, %f1, %f1;
	mov.b32 	%r14, %f77;
	setp.lt.f32 	%p22, %f14, 0f00000000;
	xor.b32  	%r15, %r14, 2139095040;
	selp.b32 	%r16, %r15, %r14, %p22;
	and.b32  	%r17, %r16, 2147483647;
	selp.b32 	%r18, %r17, %r16, %p21;
	mov.b32 	%f79, %r18;
	bra.uni 	$L__BB0_9;
$L__BB0_6:
	setp.eq.f32 	%p15, %f1, 0fBF800000;
	setp.eq.f32 	%p16, %f72, 0f7F800000;
	and.pred  	%p17, %p15, %p16;
	@%p17 bra 	$L__BB0_9;
	setp.geu.f32 	%p18, %f1, 0f00000000;
	mov.f32 	%f79, %f5;
	@%p18 bra 	$L__BB0_9;
	setp.neu.f32 	%p19, %f3, 0f3F800000;
	neg.f32 	%f74, %f5;
	selp.f32 	%f75, %f5, %f74, %p19;
	cvt.rmi.f32.f32 	%f76, %f14;
	setp.neu.f32 	%p20, %f14, %f76;
	selp.f32 	%f79, 0f7FFFFFFF, %f75, %p20;
$L__BB0_9:
	cvta.to.global.u64 	%rd10, %rd3;
	add.s64 	%rd12, %rd10, %rd8;
	st.global.f32 	[%rd12], %f79;
$L__BB0_10:
	ret;

}


// ===== COMPILED SASS (sm_100) =====

	.target	sm_100

	.elftype	@"ET_EXEC"


//--------------------- .note.nv.tkinfo           --------------------------
	.section	.note.nv.tkinfo,"",@"SHT_NOTE"
	.sectionflags	@"SHF_NOTE_NV_TKINFO"
	.tkinfo
        /*0018*/ 	.word	0x00000002
        /*0030*/ 	.string	""
        /*0030*/ 	.string	"ptxas"
        /*0030*/ 	.string	"Cuda compilation tools, release 13.0, V13.0.88"
        /*0030*/ 	.string	"Build cuda_13.0.r13.0/compiler.36424714_0"
        /*0030*/ 	.string	"-arch sm_100 -m 64 "



//--------------------- .note.nv.cuinfo           --------------------------
	.section	.note.nv.cuinfo,"",@"SHT_NOTE"
	.sectionflags	@"SHF_NOTE_NV_CUINFO"
        /*0018*/ 	.short	0x0002
        /*001a*/ 	.short	0x0064
        /*001c*/ 	.short	0x0082
	.zero		2


//--------------------- .nv.info                  --------------------------
	.section	.nv.info,"",@"SHT_CUDA_INFO"
	.align	4


	//----- nvinfo : EIATTR_REGCOUNT
	.align		4
        /*0000*/ 	.byte	0x04, 0x2f
        /*0002*/ 	.short	(.L_1 - .L_0)
	.align		4
.L_0:
        /*0004*/ 	.word	index@(_Z5pow1DPfS_S_S_)
        /*0008*/ 	.word	0x0000000e


	//----- nvinfo : EIATTR_FRAME_SIZE
	.align		4
.L_1:
        /*000c*/ 	.byte	0x04, 0x11
        /*000e*/ 	.short	(.L_3 - .L_2)
	.align		4
.L_2:
        /*0010*/ 	.word	index@(_Z5pow1DPfS_S_S_)
        /*0014*/ 	.word	0x00000000


	//----- nvinfo : EIATTR_MIN_STACK_SIZE
	.align		4
.L_3:
        /*0018*/ 	.byte	0x04, 0x12
        /*001a*/ 	.short	(.L_5 - .L_4)
	.align		4
.L_4:
        /*001c*/ 	.word	index@(_Z5pow1DPfS_S_S_)
        /*0020*/ 	.word	0x00000000
.L_5:


//--------------------- .nv.compat                --------------------------
	.section	.nv.compat,"",@"SHT_CUDA_COMPAT_INFO"
	.align	4
        /*0000*/ 	.byte	0x02, 0x09, 0x00, 0x00, 0x02, 0x02, 0x01, 0x00, 0x02, 0x05, 0x05, 0x00, 0x03, 0x07, 0x01, 0x01
        /*0010*/ 	.byte	0x02, 0x03, 0x00, 0x00, 0x02, 0x06, 0x01, 0x00, 0x04, 0x0b, 0x08, 0x00, 0x01, 0x00, 0x00, 0x00
        /*0020*/ 	.byte	0x00, 0x00, 0x00, 0x00


//--------------------- .nv.info._Z5pow1DPfS_S_S_ --------------------------
	.section	.nv.info._Z5pow1DPfS_S_S_,"",@"SHT_CUDA_INFO"
	.sectionflags	@""
	.align	4


	//----- nvinfo : EIATTR_CUDA_API_VERSION
	.align		4
        /*0000*/ 	.byte	0x04, 0x37
        /*0002*/ 	.short	(.L_7 - .L_6)
.L_6:
        /*0004*/ 	.word	0x00000082


	//----- nvinfo : EIATTR_KPARAM_INFO
	.align		4
.L_7:
        /*0008*/ 	.byte	0x04, 0x17
        /*000a*/ 	.short	(.L_9 - .L_8)
.L_8:
        /*000c*/ 	.word	0x00000000
        /*0010*/ 	.short	0x0003
        /*0012*/ 	.short	0x0018
        /*0014*/ 	.byte	0x00, 0xf5, 0x21, 0x00


	//----- nvinfo : EIATTR_KPARAM_INFO
	.align		4
.L_9:
        /*0018*/ 	.byte	0x04, 0x17
        /*001a*/ 	.short	(.L_11 - .L_10)
.L_10:
        /*001c*/ 	.word	0x00000000
        /*0020*/ 	.short	0x0002
        /*0022*/ 	.short	0x0010
        /*0024*/ 	.byte	0x00, 0xf5, 0x21, 0x00


	//----- nvinfo : EIATTR_KPARAM_INFO
	.align		4
.L_11:
        /*0028*/ 	.byte	0x04, 0x17
        /*002a*/ 	.short	(.L_13 - .L_12)
.L_12:
        /*002c*/ 	.word	0x00000000
        /*0030*/ 	.short	0x0001
        /*0032*/ 	.short	0x0008
        /*0034*/ 	.byte	0x00, 0xf5, 0x21, 0x00


	//----- nvinfo : EIATTR_KPARAM_INFO
	.align		4
.L_13:
        /*0038*/ 	.byte	0x04, 0x17
        /*003a*/ 	.short	(.L_15 - .L_14)
.L_14:
        /*003c*/ 	.word	0x00000000
        /*0040*/ 	.short	0x0000
        /*0042*/ 	.short	0x0000
        /*0044*/ 	.byte	0x00, 0xf5, 0x21, 0x00


	//----- nvinfo : EIATTR_SPARSE_MMA_MASK
	.align		4
.L_15:
        /*0048*/ 	.byte	0x03, 0x50
        /*004a*/ 	.short	0x0000


	//----- nvinfo : EIATTR_MAXREG_COUNT
	.align		4
        /*004c*/ 	.byte	0x03, 0x1b
        /*004e*/ 	.short	0x00ff


	//----- nvinfo : EIATTR_MERCURY_ISA_VERSION
	.align		4
        /*0050*/ 	.byte	0x03, 0x5f
        /*0052*/ 	.short	0x0101


	//----- nvinfo : EIATTR_VRC_CTA_INIT_COUNT
	.align		4
        /*0054*/ 	.byte	0x02, 0x4a
	.zero		1
	.zero		1


	//----- nvinfo : EIATTR_EXIT_INSTR_OFFSETS
	.align		4
        /*0058*/ 	.byte	0x04, 0x1c
        /*005a*/ 	.short	(.L_17 - .L_16)


	//   ....[0]....
.L_16:
        /*005c*/ 	.word	0x000000a0


	//   ....[1]....
        /*0060*/ 	.word	0x000006e0


	//----- nvinfo : EIATTR_CRS_STACK_SIZE
	.align		4
.L_17:
        /*0064*/ 	.byte	0x04, 0x1e
        /*0066*/ 	.short	(.L_19 - .L_18)
.L_18:
        /*0068*/ 	.word	0x00000000


	//----- nvinfo : EIATTR_CBANK_PARAM_SIZE
	.align		4
.L_19:
        /*006c*/ 	.byte	0x03, 0x19
        /*006e*/ 	.short	0x0020


	//----- nvinfo : EIATTR_PARAM_CBANK
	.align		4
        /*0070*/ 	.byte	0x04, 0x0a
        /*0072*/ 	.short	(.L_21 - .L_20)
	.align		4
.L_20:
        /*0074*/ 	.word	index@(.nv.constant0._Z5pow1DPfS_S_S_)
        /*0078*/ 	.short	0x0380
        /*007a*/ 	.short	0x0020


	//----- nvinfo : EIATTR_SW_WAR
	.align		4
.L_21:
        /*007c*/ 	.byte	0x04, 0x36
        /*007e*/ 	.short	(.L_23 - .L_22)
.L_22:
        /*0080*/ 	.word	0x00000008
.L_23:


//--------------------- .nv.callgraph             --------------------------
	.section	.nv.callgraph,"",@"SHT_CUDA_CALLGRAPH"
	.align	4
	.sectionentsize	8
	.align		4
        /*0000*/ 	.word	0x00000000
	.align		4
        /*0004*/ 	.word	0xffffffff
	.align		4
        /*0008*/ 	.word	0x00000000
	.align		4
        /*000c*/ 	.word	0xfffffffe
	.align		4
        /*0010*/ 	.word	0x00000000
	.align		4
        /*0014*/ 	.word	0xfffffffd
	.align		4
        /*0018*/ 	.word	0x00000000
	.align		4
        /*001c*/ 	.word	0xfffffffc


//--------------------- .text._Z5pow1DPfS_S_S_    --------------------------
	.section	.text._Z5pow1DPfS_S_S_,"ax",@progbits
	.align	128
        .global         _Z5pow1DPfS_S_S_
        .type           _Z5pow1DPfS_S_S_,@function
        .size           _Z5pow1DPfS_S_S_,(.L_x_3 - _Z5pow1DPfS_S_S_)
        .other          _Z5pow1DPfS_S_S_,@"STO_CUDA_ENTRY STV_DEFAULT"
_Z5pow1DPfS_S_S_:
.text._Z5pow1DPfS_S_S_:
[----:B------:R-:W-:Y:S08]  /*0000*/  LDC R1, c[0x0][0x37c] ;  /* 0x0000df00ff017b82 */ /* 0x000ff00000000800 */
[----:B------:R-:W0:Y:S01]  /*0010*/  LDC.64 R2, c[0x0][0x398] ;  /* 0x0000e600ff027b82 */ /* 0x000e220000000a00 */
[----:B------:R-:W0:Y:S02]  /*0020*/  LDCU.64 UR4, c[0x0][0x358] ;  /* 0x00006b00ff0477ac */ /* 0x000e240008000a00 */
[----:B0-----:R-:W2:Y:S05]  /*0030*/  LDG.E R3, desc[UR4][R2.64] ;  /* 0x0000000402037981 */ /* 0x001eaa000c1e1900 */
[----:B------:R-:W0:Y:S01]  /*0040*/  S2UR UR6, SR_CTAID.X ;  /* 0x00000000000679c3 */ /* 0x000e220000002500 */
[----:B------:R-:W0:Y:S07]  /*0050*/  S2R R5, SR_TID.X ;  /* 0x0000000000057919 */ /* 0x000e2e0000002100 */
[----:B------:R-:W0:Y:S02]  /*0060*/  LDC R0, c[0x0][0x360] ;  /* 0x0000d800ff007b82 */ /* 0x000e240000000800 */
[----:B0-----:R-:W-:-:S05]  /*0070*/  IMAD R0, R0, UR6, R5 ;  /* 0x0000000600007c24 */ /* 0x001fca000f8e0205 */
[----:B------:R-:W-:-:S04]  /*0080*/  I2FP.F32.S32 R4, R0 ;  /* 0x0000000000047245 */ /* 0x000fc80000201400 */
[----:B--2---:R-:W-:-:S13]  /*0090*/  FSETP.GT.AND P0, PT, R3, R4, PT ;  /* 0x000000040300720b */ /* 0x004fda0003f04000 */
[----:B------:R-:W-:Y:S05]  /*00a0*/  @!P0 EXIT ;  /* 0x000000000000894d */ /* 0x000fea0003800000 */
[----:B------:R-:W0:Y:S02]  /*00b0*/  LDC.64 R4, c[0x0][0x380] ;  /* 0x0000e000ff047b82 */ /* 0x000e240000000a00 */
[----:B0-----:R-:W-:-:S05]  /*00c0*/  IMAD.WIDE R4, R0, 0x4, R4 ;  /* 0x0000000400047825 */ /* 0x001fca00078e0204 */
[----:B------:R-:W2:Y:S01]  /*00d0*/  LDG.E R2, desc[UR4][R4.64] ;  /* 0x0000000404027981 */ /* 0x000ea2000c1e1900 */
[----:B------:R-:W0:Y:S03]  /*00e0*/  LDC.64 R6, c[0x0][0x388] ;  /* 0x0000e200ff067b82 */ /* 0x000e260000000a00 */
[----:B0-----:R0:W3:Y:S01]  /*00f0*/  LDG.E R3, desc[UR4][R6.64] ;  /* 0x0000000406037981 */ /* 0x0010e2000c1e1900 */
[----:B------:R-:W-:Y:S01]  /*0100*/  BSSY.RECONVERGENT B0, `(.L_x_0) ;  /* 0x000005a000007945 */ /* 0x000fe20003800200 */
[C---:B--2---:R-:W-:Y:S01]  /*0110*/  FMUL R9, |R2|.reuse, 16777216 ;  /* 0x4b80000002097820 */ /* 0x044fe20000400200 */
[----:B------:R-:W-:-:S04]  /*0120*/  FSETP.GEU.AND P0, PT, |R2|, 1.175494350822287508e-38, PT ;  /* 0x008000000200780b */ /* 0x000fc80003f0e200 */
[----:B------:R-:W-:Y:S02]  /*0130*/  FSEL R9, R9, |R2|, !P0 ;  /* 0x4000000209097208 */ /* 0x000fe40004000000 */
[----:B------:R-:W-:Y:S02]  /*0140*/  FSEL R4, RZ, -24, P0 ;  /* 0xc1c00000ff047808 */ /* 0x000fe40000000000 */
[----:B------:R-:W-:-:S04]  /*0150*/  IADD3 R8, PT, PT, R9, -0x3f3504f3, RZ ;  /* 0xc0cafb0d09087810 */ /* 0x000fc80007ffe0ff */
[----:B------:R-:W-:-:S04]  /*0160*/  LOP3.LUT R8, R8, 0xff800000, RZ, 0xc0, !PT ;  /* 0xff80000008087812 */ /* 0x000fc800078ec0ff */
[-C--:B------:R-:W-:Y:S02]  /*0170*/  IADD3 R9, PT, PT, R9, -R8.reuse, RZ ;  /* 0x8000000809097210 */ /* 0x080fe40007ffe0ff */
[----:B------:R-:W-:Y:S01]  /*0180*/  I2FP.F32.S32 R5, R8 ;  /* 0x0000000800057245 */ /* 0x000fe20000201400 */
[----:B------:R-:W-:Y:S02]  /*0190*/  HFMA2 R8, -RZ, RZ, 0.771484375, 0.21533203125 ;  /* 0x3a2c32e4ff087431 */ /* 0x000fe400000001ff */
[C---:B------:R-:W-:Y:S01]  /*01a0*/  FADD R10, R9.reuse, 1 ;  /* 0x3f800000090a7421 */ /* 0x040fe20000000000 */
[----:B------:R-:W-:Y:S01]  /*01b0*/  FADD R9, R9, -1 ;  /* 0xbf80000009097421 */ /* 0x000fe20000000000 */
[----:B------:R-:W-:-:S03]  /*01c0*/  FFMA R4, R5, 1.1920928955078125e-07, R4 ;  /* 0x3400000005047823 */ /* 0x000fc60000000004 */
[----:B------:R-:W-:Y:S01]  /*01d0*/  FADD R11, R9, R9 ;  /* 0x00000009090b7221 */ /* 0x000fe20000000000 */
[----:B------:R-:W1:Y:S03]  /*01e0*/  MUFU.RCP R10, R10 ;  /* 0x0000000a000a7308 */ /* 0x000e660000001000 */
[----:B-1----:R-:W-:-:S04]  /*01f0*/  FMUL R11, R10, R11 ;  /* 0x0000000b0a0b7220 */ /* 0x002fc80000400000 */
[----:B0-----:R-:W-:Y:S01]  /*0200*/  FADD R6, R9, -R11 ;  /* 0x8000000b09067221 */ /* 0x001fe20000000000 */
[CC--:B------:R-:W-:Y:S01]  /*0210*/  FMUL R5, R11.reuse, R11.reuse ;  /* 0x0000000b0b057220 */ /* 0x0c0fe20000400000 */
[----:B------:R-:W-:Y:S02]  /*0220*/  FFMA R7, R11, 1.4426950216293334961, R4 ;  /* 0x3fb8aa3b0b077823 */ /* 0x000fe40000000004 */
[----:B------:R-:W-:Y:S01]  /*0230*/  FADD R6, R6, R6 ;  /* 0x0000000606067221 */ /* 0x000fe20000000000 */
[----:B------:R-:W-:Y:S01]  /*0240*/  FFMA R8, R5, R8, 0.0032181653659790754318 ;  /* 0x3b52e7db05087423 */ /* 0x000fe20000000008 */
[----:B------:R-:W-:Y:S02]  /*0250*/  FADD R4, R4, -R7 ;  /* 0x8000000704047221 */ /* 0x000fe40000000000 */
[----:B------:R-:W-:Y:S01]  /*0260*/  FFMA R9, R9, -R11, R6 ;  /* 0x8000000b09097223 */ /* 0x000fe20000000006 */
[----:B------:R-:W-:Y:S01]  /*0270*/  FFMA R8, R5, R8, 0.018033718690276145935 ;  /* 0x3c93bb7305087423 */ /* 0x000fe20000000008 */
[----:B------:R-:W-:-:S02]  /*0280*/  FFMA R4, R11, 1.4426950216293334961, R4 ;  /* 0x3fb8aa3b0b047823 */ /* 0x000fc40000000004 */
[----:B------:R-:W-:Y:S01]  /*0290*/  FMUL R9, R10, R9 ;  /* 0x000000090a097220 */ /* 0x000fe20000400000 */
[----:B------:R-:W-:-:S03]  /*02a0*/  FFMA R8, R5, R8, 0.12022458761930465698 ;  /* 0x3df6384f05087423 */ /* 0x000fc60000000008 */
[----:B------:R-:W-:Y:S01]  /*02b0*/  FFMA R4, R9, 1.4426950216293334961, R4 ;  /* 0x3fb8aa3b09047823 */ /* 0x000fe20000000004 */
[----:B------:R-:W-:-:S03]  /*02c0*/  FMUL R8, R5, R8 ;  /* 0x0000000805087220 */ /* 0x000fc60000400000 */
[----:B------:R-:W-:Y:S01]  /*02d0*/  FFMA R4, R11, 1.9251366722983220825e-08, R4 ;  /* 0x32a55e340b047823 */ /* 0x000fe20000000004 */
[----:B------:R-:W-:-:S04]  /*02e0*/  FMUL R5, R8, 3 ;  /* 0x4040000008057820 */ /* 0x000fc80000400000 */
[----:B------:R-:W-:-:S04]  /*02f0*/  FFMA R5, R9, R5, R4 ;  /* 0x0000000509057223 */ /* 0x000fc80000000004 */
[----:B------:R-:W-:-:S04]  /*0300*/  FFMA R8, R11, R8, R5 ;  /* 0x000000080b087223 */ /* 0x000fc80000000005 */
[----:B------:R-:W-:-:S04]  /*0310*/  FADD R4, R7, R8 ;  /* 0x0000000807047221 */ /* 0x000fc80000000000 */
[----:B---3--:R-:W-:Y:S01]  /*0320*/  FMUL R6, R3, R4 ;  /* 0x0000000403067220 */ /* 0x008fe20000400000 */
[----:B------:R-:W-:-:S03]  /*0330*/  FADD R7, -R7, R4 ;  /* 0x0000000407077221 */ /* 0x000fc60000000100 */
[----:B------:R-:W0:Y:S01]  /*0340*/  FRND R9, R6 ;  /* 0x0000000600097307 */ /* 0x000e220000201000 */
[----:B------:R-:W-:Y:S01]  /*0350*/  FADD R8, R8, -R7 ;  /* 0x8000000708087221 */ /* 0x000fe20000000000 */
[C---:B------:R-:W-:Y:S01]  /*0360*/  FFMA R5, R3.reuse, R4, -R6 ;  /* 0x0000000403057223 */ /* 0x040fe20000000806 */
[----:B------:R-:W-:Y:S02]  /*0370*/  MOV R7, 0x391fcb8e ;  /* 0x391fcb8e00077802 */ /* 0x000fe40000000f00 */
[C---:B------:R-:W-:Y:S01]  /*0380*/  FSETP.GT.AND P1, PT, |R6|.reuse, 152, PT ;  /* 0x431800000600780b */ /* 0x040fe20003f24200 */
[----:B------:R-:W-:Y:S01]  /*0390*/  FFMA R5, R3, R8, R5 ;  /* 0x0000000803057223 */ /* 0x000fe20000000005 */
[C---:B------:R-:W-:Y:S01]  /*03a0*/  FSETP.GEU.AND P2, PT, R6.reuse, RZ, PT ;  /* 0x000000ff0600720b */ /* 0x040fe20003f4e000 */
[----:B0-----:R-:W-:Y:S01]  /*03b0*/  FADD R4, R6, -R9 ;  /* 0x8000000906047221 */ /* 0x001fe20000000000 */
[----:B------:R-:W-:-:S03]  /*03c0*/  FSETP.GT.AND P0, PT, R9, RZ, PT ;  /* 0x000000ff0900720b */ /* 0x000fc60003f04000 */
[----:B------:R-:W-:Y:S01]  /*03d0*/  FADD R4, R5, R4 ;  /* 0x0000000405047221 */ /* 0x000fe20000000000 */
[----:B------:R-:W-:Y:S02]  /*03e0*/  SEL R8, RZ, 0x83000000, P0 ;  /* 0x83000000ff087807 */ /* 0x000fe40000000000 */
[----:B------:R-:W-:Y:S01]  /*03f0*/  FSETP.NEU.AND P0, PT, R3, RZ, PT ;  /* 0x000000ff0300720b */ /* 0x000fe20003f0d000 */
[----:B------:R-:W-:Y:S01]  /*0400*/  FFMA R5, R4, R7, 0.0013391353422775864601 ;  /* 0x3aaf85ed04057423 */ /* 0x000fe20000000007 */
[----:B------:R-:W-:Y:S01]  /*0410*/  IADD3 R10, PT, PT, R8, 0x7f000000, RZ ;  /* 0x7f000000080a7810 */ /* 0x000fe20007ffe0ff */
[----:B------:R-:W0:Y:S01]  /*0420*/  F2I.NTZ R7, R6 ;  /* 0x0000000600077305 */ /* 0x000e220000203100 */
[----:B------:R-:W-:Y:S01]  /*0430*/  FSETP.EQ.OR P0, PT, R2, 1, !P0 ;  /* 0x3f8000000200780b */ /* 0x000fe20004702400 */
[----:B------:R-:W-:-:S04]  /*0440*/  FFMA R5, R4, R5, 0.0096188392490148544312 ;  /* 0x3c1d985604057423 */ /* 0x000fc80000000005 */
[----:B------:R-:W-:-:S04]  /*0450*/  FFMA R5, R4, R5, 0.055503588169813156128 ;  /* 0x3d6357bb04057423 */ /* 0x000fc80000000005 */
[----:B------:R-:W-:-:S04]  /*0460*/  FFMA R5, R4, R5, 0.24022644758224487305 ;  /* 0x3e75fdec04057423 */ /* 0x000fc80000000005 */
[----:B------:R-:W-:Y:S01]  /*0470*/  FFMA R5, R4, R5, 0.69314718246459960938 ;  /* 0x3f31721804057423 */ /* 0x000fe20000000005 */
[----:B0-----:R-:W-:-:S03]  /*0480*/  LEA R8, R7, -R8, 0x17 ;  /* 0x8000000807087211 */ /* 0x001fc600078eb8ff */
[----:B------:R-:W-:-:S04]  /*0490*/  FFMA R5, R4, R5, 1 ;  /* 0x3f80000004057423 */ /* 0x000fc80000000005 */
[----:B------:R-:W-:-:S04]  /*04a0*/  FMUL R5, R5, R10 ;  /* 0x0000000a05057220 */ /* 0x000fc80000400000 */
[----:B------:R-:W-:Y:S01]  /*04b0*/  FMUL R8, R5, R8 ;  /* 0x0000000805087220 */ /* 0x000fe20000400000 */
[----:B------:R-:W-:Y:S01]  /*04c0*/  HFMA2 R5, -RZ, RZ, 1.875, 0 ;  /* 0x3f800000ff057431 */ /* 0x000fe200000001ff */
[----:B------:R-:W-:Y:S01]  /*04d0*/  @P1 FSEL R8, RZ, +INF , !P2 ;  /* 0x7f800000ff081808 */ /* 0x000fe20005000000 */
[----:B------:R-:W-:Y:S06]  /*04e0*/  @P0 BRA `(.L_x_1) ;  /* 0x00000000006c0947 */ /* 0x000fec0003800000 */
[----:B------:R-:W-:-:S04]  /*04f0*/  FSETP.NAN.AND P0, PT, |R3|, |R3|, PT ;  /* 0x400000030300720b */ /* 0x000fc80003f08200 */
[----:B------:R-:W-:-:S13]  /*0500*/  FSETP.NUM.AND P0, PT, |R2|, |R2|, !P0 ;  /* 0x400000020200720b */ /* 0x000fda0004707200 */
[----:B------:R-:W-:Y:S01]  /*0510*/  @!P0 FADD R5, R2, R3 ;  /* 0x0000000302058221 */ /* 0x000fe20000000000 */
[----:B------:R-:W-:Y:S06]  /*0520*/  @!P0 BRA `(.L_x_1) ;  /* 0x00000000005c8947 */ /* 0x000fec0003800000 */
[----:B------:R-:W-:Y:S01]  /*0530*/  FMUL R6, R3, 0.5 ;  /* 0x3f00000003067820 */ /* 0x000fe20000400000 */
[----:B------:R-:W-:-:S04]  /*0540*/  FSETP.NEU.AND P0, PT, |R2|, +INF , PT ;  /* 0x7f8000000200780b */ /* 0x000fc80003f0d200 */
[----:B------:R-:W-:Y:S01]  /*0550*/  FSETP.NEU.AND P0, PT, R2, RZ, P0 ;  /* 0x000000ff0200720b */ /* 0x000fe2000070d000 */
[----:B------:R-:W0:Y:S03]  /*0560*/  FRND.TRUNC R6, R6 ;  /* 0x0000000600067307 */ /* 0x000e26000020d000 */
[----:B------:R-:W-:Y:S01]  /*0570*/  FSETP.GEU.OR P1, PT, R3, RZ, P0 ;  /* 0x000000ff0300720b */ /* 0x000fe2000072e400 */
[----:B0-----:R-:W-:-:S04]  /*0580*/  FADD R4, R6, R6 ;  /* 0x0000000606047221 */ /* 0x001fc80000000000 */
[----:B------:R-:W-:-:S04]  /*0590*/  FADD R7, R3, -R4 ;  /* 0x8000000403077221 */ /* 0x000fc80000000000 */
[----:B------:R-:W-:Y:S01]  /*05a0*/  @!P0 FADD R4, R2, R2 ;  /* 0x0000000202048221 */ /* 0x000fe20000000000 */
[----:B------:R-:W-:-:S04]  /*05b0*/  FSETP.NEU.AND P2, PT, |R7|, 1, !P0 ;  /* 0x3f8000000700780b */ /* 0x000fc8000474d200 */
[----:B------:R-:W-:-:S09]  /*05c0*/  @!P1 LOP3.LUT R4, R4, 0x7f800000, RZ, 0x3c, !PT ;  /* 0x7f80000004049812 */ /* 0x000fd200078e3cff */
[----:B------:R-:W-:-:S04]  /*05d0*/  @P2 LOP3.LUT R4, R4, 0x7fffffff, RZ, 0xc0, !PT ;  /* 0x7fffffff04042812 */ /* 0x000fc800078ec0ff */
[----:B------:R-:W-:Y:S01]  /*05e0*/  @!P0 MOV R5, R4 ;  /* 0x0000000400058202 */ /* 0x000fe20000000f00 */
[----:B------:R-:W-:Y:S06]  /*05f0*/  @!P0 BRA `(.L_x_1) ;  /* 0x0000000000288947 */ /* 0x000fec0003800000 */
[----:B------:R-:W-:Y:S02]  /*0600*/  FSETP.NEU.AND P0, PT, |R3|, +INF , PT ;  /* 0x7f8000000300780b */ /* 0x000fe40003f0d200 */
[----:B------:R-:W-:-:S13]  /*0610*/  FSETP.EQ.AND P1, PT, R2, -1, PT ;  /* 0xbf8000000200780b */ /* 0x000fda0003f22000 */
[----:B------:R-:W-:Y:S05]  /*0620*/  @!P0 BRA P1, `(.L_x_1) ;  /* 0x00000000001c8947 */ /* 0x000fea0000800000 */
[----:B------:R-:W-:Y:S02]  /*0630*/  FSETP.GEU.AND P1, PT, R2, RZ, PT ;  /* 0x000000ff0200720b */ /* 0x000fe40003f2e000 */
[----:B------:R-:W-:-:S11]  /*0640*/  MOV R5, R8 ;  /* 0x0000000800057202 */ /* 0x000fd60000000f00 */
[----:B------:R-:W0:Y:S01]  /*0650*/  @!P1 FRND.FLOOR R2, R3 ;  /* 0x0000000300029307 */ /* 0x000e220000205000 */
[----:B------:R-:W-:Y:S02]  /*0660*/  @!P1 FSETP.NEU.AND P2, PT, |R7|, 1, PT ;  /* 0x3f8000000700980b */ /* 0x000fe40003f4d200 */
[----:B0-----:R-:W-:Y:S02]  /*0670*/  @!P1 FSETP.NEU.AND P0, PT, R3, R2, PT ;  /* 0x000000020300920b */ /* 0x001fe40003f0d000 */
[----:B------:R-:W-:-:S04]  /*0680*/  @!P1 FSEL R2, R8, -R8, P2 ;  /* 0x8000000808029208 */ /* 0x000fc80001000000 */
[----:B------:R-:W-:-:S07]  /*0690*/  @!P1 FSEL R5, R2, +QNAN , !P0 ;  /* 0x7fffffff02059808 */ /* 0x000fce0004000000 */
.L_x_1:
[----:B------:R-:W-:Y:S05]  /*06a0*/  BSYNC.RECONVERGENT B0 ;  /* 0x0000000000007941 */ /* 0x000fea0003800200 */
.L_x_0:
[----:B------:R-:W0:Y:S02]  /*06b0*/  LDC.64 R2, c[0x0][0x390] ;  /* 0x0000e400ff027b82 */ /* 0x000e240000000a00 */
[----:B0-----:R-:W-:-:S05]  /*06c0*/  IMAD.WIDE R2, R0, 0x4, R2 ;  /* 0x0000000400027825 */ /* 0x001fca00078e0202 */
[----:B------:R-:W-:Y:S01]  /*06d0*/  STG.E desc[UR4][R2.64], R5 ;  /* 0x0000000502007986 */ /* 0x000fe2000c101904 */
[----:B------:R-:W-:Y:S05]  /*06e0*/  EXIT ;  /* 0x000000000000794d */ /* 0x000fea0003800000 */
.L_x_2:
[----:B------:R-:W-:-:S00]  /*06f0*/  BRA `(.L_x_2) ;  /* 0xfffffffc00fc7947 */ /* 0x000fc0000383ffff */
[----:B------:R-:W-:-:S00]  /*0700*/  NOP ;  /* 0x0000000000007918 */ /* 0x000fc00000000000 */
[----:B------:R-:W-:-:S00]  /*0710*/  NOP ;  /* 0x0000000000007918 */ /* 0x000fc00000000000 */
[----:B------:R-:W-:-:S00]  /*0720*/  NOP ;  /* 0x0000000000007918 */ /* 0x000fc00000000000 */
[----:B------:R-:W-:-:S00]  /*0730*/  NOP ;  /* 0x0000000000007918 */ /* 0x000fc00000000000 */
[----:B------:R-:W-:-:S00]  /*0740*/  NOP ;  /* 0x0000000000007918 */ /* 0x000fc00000000000 */
[----:B------:R-:W-:-:S00]  /*0750*/  NOP ;  /* 0x0000000000007918 */ /* 0x000fc00000000000 */
[----:B------:R-:W-:-:S00]  /*0760*/  NOP ;  /* 0x0000000000007918 */ /* 0x000fc00000000000 */
[----:B------:R-:W-:-:S00]  /*0770*/  NOP ;  /* 0x0000000000007918 */ /* 0x000fc00000000000 */
.L_x_3:


//--------------------- .nv.shared.reserved.0     --------------------------
	.section	.nv.shared.reserved.0,"aw",@nobits
	.weak		__nv_reservedSMEM_offset_0_alias
	.size		__nv_reservedSMEM_offset_0_alias, 0, 64
	.other		__nv_reservedSMEM_offset_0_alias,@"STO_CUDA_RESERVED_SHARED STV_DEFAULT"
__nv_reservedSMEM_offset_0_alias:
	.zero		0
	.zero		64


//--------------------- .nv.constant0._Z5pow1DPfS_S_S_ --------------------------
	.section	.nv.constant0._Z5pow1DPfS_S_S_,"a",@progbits
	.sectionflags	@""
	.align	4
.nv.constant0._Z5pow1DPfS_S_S_:
	.zero		928


//--------------------- SYMBOLS --------------------------

	.type		.nv.reservedSmem.offset0,@object
	.size		.nv.reservedSmem.offset0,0x4
